	.headerflags	@"EF_CUDA_TEXMODE_UNIFIED EF_CUDA_64BIT_ADDRESS EF_CUDA_ACCELERATORS EF_CUDA_SM90 EF_CUDA_VIRTUAL_SM(EF_CUDA_SM90)"
	.elftype	@"ET_EXEC"


//--------------------- .nv.info                  --------------------------
	.section	.nv.info,"",@"SHT_CUDA_INFO"
	.align	4


	//----- nvinfo : EIATTR_REGCOUNT
	.align		4
        /*0000*/ 	.byte	0x04, 0x2f
        /*0002*/ 	.short	(.L_3 - .L_2)
	.align		4
.L_2:
        /*0004*/ 	.word	index@(triton_poi_fused__native_batch_norm_legit_no_training_convolution_relu_2)
        /*0008*/ 	.word	0x0000001c


	//----- nvinfo : EIATTR_MIN_STACK_SIZE
	.align		4
.L_3:
        /*000c*/ 	.byte	0x04, 0x12
        /*000e*/ 	.short	(.L_5 - .L_4)
	.align		4
.L_4:
        /*0010*/ 	.word	index@(triton_poi_fused__native_batch_norm_legit_no_training_convolution_relu_2)
        /*0014*/ 	.word	0x00000000


	//----- nvinfo : EIATTR_FRAME_SIZE
	.align		4
.L_5:
        /*0018*/ 	.byte	0x04, 0x11
        /*001a*/ 	.short	(.L_7 - .L_6)
	.align		4
.L_6:
        /*001c*/ 	.word	index@(triton_poi_fused__native_batch_norm_legit_no_training_convolution_relu_2)
        /*0020*/ 	.word	0x00000000


	//----- nvinfo : EIATTR_MIN_STACK_SIZE
	.align		4
.L_7:
        /*0024*/ 	.byte	0x04, 0x12
        /*0026*/ 	.short	(.L_9 - .L_8)
	.align		4
.L_8:
        /*0028*/ 	.word	index@(triton_poi_fused__native_batch_norm_legit_no_training_convolution_relu_2)
        /*002c*/ 	.word	0x00000000
.L_9:


//--------------------- .nv.info.triton_poi_fused__native_batch_norm_legit_no_training_convolution_relu_2 --------------------------
	.section	.nv.info.triton_poi_fused__native_batch_norm_legit_no_training_convolution_relu_2,"",@"SHT_CUDA_INFO"
	.sectionflags	@""
	.align	4


	//----- nvinfo : EIATTR_CUDA_API_VERSION
	.align		4
        /*0000*/ 	.byte	0x04, 0x37
        /*0002*/ 	.short	(.L_11 - .L_10)
.L_10:
        /*0004*/ 	.word	0x0000007c


	//----- nvinfo : EIATTR_KPARAM_INFO
	.align		4
.L_11:
        /*0008*/ 	.byte	0x04, 0x17
        /*000a*/ 	.short	(.L_13 - .L_12)
.L_12:
        /*000c*/ 	.word	0x00000000
        /*0010*/ 	.short	0x0007
        /*0012*/ 	.short	0x0038
        /*0014*/ 	.byte	0x00, 0xf0, 0x11, 0x00


	//----- nvinfo : EIATTR_KPARAM_INFO
	.align		4
.L_13:
        /*0018*/ 	.byte	0x04, 0x17
        /*001a*/ 	.short	(.L_15 - .L_14)
.L_14:
        /*001c*/ 	.word	0x00000000
        /*0020*/ 	.short	0x0006
        /*0022*/ 	.short	0x0030
        /*0024*/ 	.byte	0x00, 0xf4, 0x21, 0x00


	//----- nvinfo : EIATTR_KPARAM_INFO
	.align		4
.L_15:
        /*0028*/ 	.byte	0x04, 0x17
        /*002a*/ 	.short	(.L_17 - .L_16)
.L_16:
        /*002c*/ 	.word	0x00000000
        /*0030*/ 	.short	0x0005
        /*0032*/ 	.short	0x0028
        /*0034*/ 	.byte	0x00, 0xf4, 0x21, 0x00


	//----- nvinfo : EIATTR_KPARAM_INFO
	.align		4
.L_17:
        /*0038*/ 	.byte	0x04, 0x17
        /*003a*/ 	.short	(.L_19 - .L_18)
.L_18:
        /*003c*/ 	.word	0x00000000
        /*0040*/ 	.short	0x0004
        /*0042*/ 	.short	0x0020
        /*0044*/ 	.byte	0x00, 0xf4, 0x21, 0x00


	//----- nvinfo : EIATTR_KPARAM_INFO
	.align		4
.L_19:
        /*0048*/ 	.byte	0x04, 0x17
        /*004a*/ 	.short	(.L_21 - .L_20)
.L_20:
        /*004c*/ 	.word	0x00000000
        /*0050*/ 	.short	0x0003
        /*0052*/ 	.short	0x0018
        /*0054*/ 	.byte	0x00, 0xf4, 0x21, 0x00


	//----- nvinfo : EIATTR_KPARAM_INFO
	.align		4
.L_21:
        /*0058*/ 	.byte	0x04, 0x17
        /*005a*/ 	.short	(.L_23 - .L_22)
.L_22:
        /*005c*/ 	.word	0x00000000
        /*0060*/ 	.short	0x0002
        /*0062*/ 	.short	0x0010
        /*0064*/ 	.byte	0x00, 0xf4, 0x21, 0x00


	//----- nvinfo : EIATTR_KPARAM_INFO
	.align		4
.L_23:
        /*0068*/ 	.byte	0x04, 0x17
        /*006a*/ 	.short	(.L_25 - .L_24)
.L_24:
        /*006c*/ 	.word	0x00000000
        /*0070*/ 	.short	0x0001
        /*0072*/ 	.short	0x0008
        /*0074*/ 	.byte	0x00, 0xf4, 0x21, 0x00


	//----- nvinfo : EIATTR_KPARAM_INFO
	.align		4
.L_25:
        /*0078*/ 	.byte	0x04, 0x17
        /*007a*/ 	.short	(.L_27 - .L_26)
.L_26:
        /*007c*/ 	.word	0x00000000
        /*0080*/ 	.short	0x0000
        /*0082*/ 	.short	0x0000
        /*0084*/ 	.byte	0x00, 0xf4, 0x21, 0x00


	//----- nvinfo : EIATTR_SPARSE_MMA_MASK
	.align		4
.L_27:
        /*0088*/ 	.byte	0x03, 0x50
        /*008a*/ 	.short	0x0000


	//----- nvinfo : EIATTR_MAXREG_COUNT
	.align		4
        /*008c*/ 	.byte	0x03, 0x1b
        /*008e*/ 	.short	0x00ff


	//----- nvinfo : EIATTR_EXIT_INSTR_OFFSETS
	.align		4
        /*0090*/ 	.byte	0x04, 0x1c
        /*0092*/ 	.short	(.L_29 - .L_28)


	//   ....[0]....
.L_28:
        /*0094*/ 	.word	0x000006e0


	//   ....[1]....
        /*0098*/ 	.word	0x00000770


	//----- nvinfo : EIATTR_REQNTID
	.align		4
.L_29:
        /*009c*/ 	.byte	0x04, 0x10
        /*009e*/ 	.short	(.L_31 - .L_30)
.L_30:
        /*00a0*/ 	.word	0x00000100
        /*00a4*/ 	.word	0x00000001
        /*00a8*/ 	.word	0x00000001


	//----- nvinfo : EIATTR_CBANK_PARAM_SIZE
	.align		4
.L_31:
        /*00ac*/ 	.byte	0x03, 0x19
        /*00ae*/ 	.short	0x003c


	//----- nvinfo : EIATTR_PARAM_CBANK
	.align		4
        /*00b0*/ 	.byte	0x04, 0x0a
        /*00b2*/ 	.short	(.L_33 - .L_32)
	.align		4
.L_32:
        /*00b4*/ 	.word	index@(.nv.constant0.triton_poi_fused__native_batch_norm_legit_no_training_convolution_relu_2)
        /*00b8*/ 	.short	0x0210
        /*00ba*/ 	.short	0x003c


	//----- nvinfo : EIATTR_SW_WAR
	.align		4
.L_33:
        /*00bc*/ 	.byte	0x04, 0x36
        /*00be*/ 	.short	(.L_35 - .L_34)
.L_34:
        /*00c0*/ 	.word	0x00000008
.L_35:


//--------------------- .nv.callgraph             --------------------------
	.section	.nv.callgraph,"",@"SHT_CUDA_CALLGRAPH"
	.align	4
	.sectionentsize	8
	.align		4
        /*0000*/ 	.word	0x00000000
	.align		4
        /*0004*/ 	.word	0xffffffff
	.align		4
        /*0008*/ 	.word	0x00000000
	.align		4
        /*000c*/ 	.word	0xfffffffe
	.align		4
        /*0010*/ 	.word	0x00000000
	.align		4
        /*0014*/ 	.word	0xfffffffd
	.align		4
        /*0018*/ 	.word	0x00000000
	.align		4
        /*001c*/ 	.word	0xfffffffc


//--------------------- .nv.constant4             --------------------------
	.section	.nv.constant4,"a",@progbits
	.align	8
	.align		8
.nv.constant4:
        /*0000*/ 	.dword	_$_str
	.align		8
        /*0008*/ 	.dword	_$_str_$_2


//--------------------- .text.triton_poi_fused__native_batch_norm_legit_no_training_convolution_relu_2 --------------------------
	.section	.text.triton_poi_fused__native_batch_norm_legit_no_training_convolution_relu_2,"ax",@progbits
	.sectionflags	@"SHF_BARRIERS=1"
	.align	128
        .global         triton_poi_fused__native_batch_norm_legit_no_training_convolution_relu_2
        .type           triton_poi_fused__native_batch_norm_legit_no_training_convolution_relu_2,@function
        .size           triton_poi_fused__native_batch_norm_legit_no_training_convolution_relu_2,(.L_x_1 - triton_poi_fused__native_batch_norm_legit_no_training_convolution_relu_2)
        .other          triton_poi_fused__native_batch_norm_legit_no_training_convolution_relu_2,@"STO_CUDA_ENTRY STV_DEFAULT"
triton_poi_fused__native_batch_norm_legit_no_training_convolution_relu_2:
.text.triton_poi_fused__native_batch_norm_legit_no_training_convolution_relu_2:
[----:B------:R-:W0:Y:S01]  /*0000*/  LDC R1, c[0x0][0x28] ;  /* 0x00000a00ff017b82 */ /* 0x000e220000000800 */
[----:B------:R-:W1:Y:S01]  /*0010*/  S2R R0, SR_TID.X ;  /* 0x0000000000007919 */ /* 0x000e620000002100 */
[----:B------:R-:W-:-:S06]  /*0020*/  HFMA2.MMA R2, -RZ, RZ, 0, 0 ;  /* 0x00000000ff027435 */ /* 0x000fcc00000001ff */
[----:B------:R-:W2:Y:S01]  /*0030*/  LDC.64 R22, c[0x0][0x228] ;  /* 0x00008a00ff167b82 */ /* 0x000ea20000000a00 */
[----:B------:R-:W-:Y:S01]  /*0040*/  CS2R R16, SRZ ;  /* 0x0000000000107805 */ /* 0x000fe2000001ff00 */
[----:B------:R-:W3:Y:S01]  /*0050*/  S2R R15, SR_CTAID.X ;  /* 0x00000000000f7919 */ /* 0x000ee20000002500 */
[----:B------:R-:W-:-:S05]  /*0060*/  ULDC.64 UR6, c[0x0][0x208] ;  /* 0x0000820000067ab9 */ /* 0x000fca0000000a00 */
[----:B------:R-:W4:Y:S08]  /*0070*/  LDC.64 R10, c[0x0][0x218] ;  /* 0x00008600ff0a7b82 */ /* 0x000f300000000a00 */
[----:B------:R-:W5:Y:S08]  /*0080*/  LDC.64 R12, c[0x0][0x220] ;  /* 0x00008800ff0c7b82 */ /* 0x000f700000000a00 */
[----:B------:R-:W2:Y:S01]  /*0090*/  LDC.64 R8, c[0x0][0x230] ;  /* 0x00008c00ff087b82 */ /* 0x000ea20000000a00 */
[----:B-1----:R-:W-:-:S02]  /*00a0*/  IMAD.SHL.U32 R14, R0, 0x2, RZ ;  /* 0x00000002000e7824 */ /* 0x002fc400078e00ff */
[----:B---3--:R-:W-:-:S03]  /*00b0*/  IMAD.SHL.U32 R15, R15, 0x200, RZ ;  /* 0x000002000f0f7824 */ /* 0x008fc600078e00ff */
[----:B------:R-:W-:-:S04]  /*00c0*/  LOP3.LUT R14, R14, 0x1fe, RZ, 0xc0, !PT ;  /* 0x000001fe0e0e7812 */ /* 0x000fc800078ec0ff */
[----:B------:R-:W-:-:S04]  /*00d0*/  LOP3.LUT R3, R15, R14, RZ, 0xfc, !PT ;  /* 0x0000000e0f037212 */ /* 0x000fc800078efcff */
[C---:B------:R-:W-:Y:S01]  /*00e0*/  ISETP.GE.AND P0, PT, R3.reuse, 0x6936600, PT ;  /* 0x069366000300780c */ /* 0x040fe20003f06270 */
[----:B------:R-:W-:-:S05]  /*00f0*/  IMAD.HI R2, R3, -0x166a55bb, R2 ;  /* 0xe995aa4503027827 */ /* 0x000fca00078e0202 */
[----:B------:R-:W-:-:S04]  /*0100*/  SHF.R.U32.HI R5, RZ, 0x1f, R2 ;  /* 0x0000001fff057819 */ /* 0x000fc80000011602 */
[----:B------:R-:W-:-:S04]  /*0110*/  LEA.HI.SX32 R5, R2, R5, 0xf ;  /* 0x0000000502057211 */ /* 0x000fc800078f7aff */
[----:B------:R-:W-:-:S05]  /*0120*/  PRMT R2, R5, 0x9910, RZ ;  /* 0x0000991005027816 */ /* 0x000fca00000000ff */
[----:B------:R-:W-:-:S05]  /*0130*/  IMAD R2, R2, 0x2aab, RZ ;  /* 0x00002aab02027824 */ /* 0x000fca00078e02ff */
[----:B------:R-:W-:-:S04]  /*0140*/  SHF.R.S32.HI R2, RZ, 0x10, R2 ;  /* 0x00000010ff027819 */ /* 0x000fc80000011402 */
[----:B------:R-:W-:-:S04]  /*0150*/  LOP3.LUT R7, R2, 0xffff, RZ, 0xc0, !PT ;  /* 0x0000ffff02077812 */ /* 0x000fc800078ec0ff */
[----:B------:R-:W-:-:S04]  /*0160*/  SHF.R.U32.HI R2, RZ, 0xf, R7 ;  /* 0x0000000fff027819 */ /* 0x000fc80000011607 */
[----:B------:R-:W-:Y:S02]  /*0170*/  LEA.HI R2, R7, R2, RZ, 0x1b ;  /* 0x0000000207027211 */ /* 0x000fe400078fd8ff */
[----:B------:R-:W1:Y:S02]  /*0180*/  LDC.64 R6, c[0x0][0x210] ;  /* 0x00008400ff067b82 */ /* 0x000e640000000a00 */
[----:B------:R-:W-:-:S05]  /*0190*/  PRMT R2, R2, 0x9910, RZ ;  /* 0x0000991002027816 */ /* 0x000fca00000000ff */
[----:B------:R-:W-:-:S04]  /*01a0*/  IMAD R2, R2, 0xc0, RZ ;  /* 0x000000c002027824 */ /* 0x000fc800078e02ff */
[----:B------:R-:W-:-:S05]  /*01b0*/  IMAD.MOV R2, RZ, RZ, -R2 ;  /* 0x000000ffff027224 */ /* 0x000fca00078e0a02 */
[----:B------:R-:W-:-:S05]  /*01c0*/  PRMT R2, R2, 0x7710, RZ ;  /* 0x0000771002027816 */ /* 0x000fca00000000ff */
[----:B------:R-:W-:-:S05]  /*01d0*/  IMAD.IADD R5, R5, 0x1, R2 ;  /* 0x0000000105057824 */ /* 0x000fca00078e0202 */
[----:B------:R-:W-:Y:S02]  /*01e0*/  PRMT R21, R5, 0x9910, RZ ;  /* 0x0000991005157816 */ /* 0x000fe400000000ff */
[----:B------:R-:W3:Y:S03]  /*01f0*/  LDC.64 R4, c[0x0][0x238] ;  /* 0x00008e00ff047b82 */ /* 0x000ee60000000a00 */
[----:B--2---:R-:W-:-:S05]  /*0200*/  IMAD.WIDE R22, R21, 0x4, R22 ;  /* 0x0000000415167825 */ /* 0x004fca00078e0216 */
[----:B------:R-:W2:Y:S04]  /*0210*/  @!P0 LDG.E.EL R17, desc[UR6][R22.64] ;  /* 0x0000000616118981 */ /* 0x000ea8000c2e1900 */
[----:B------:R4:W2:Y:S01]  /*0220*/  @!P0 LDG.E.EL R16, desc[UR6][R22.64] ;  /* 0x0000000616108981 */ /* 0x0008a2000c2e1900 */
[----:B-1----:R-:W-:Y:S01]  /*0230*/  IMAD.WIDE R2, R3, 0x4, R6 ;  /* 0x0000000403027825 */ /* 0x002fe200078e0206 */
[----:B------:R-:W-:Y:S02]  /*0240*/  CS2R R18, SRZ ;  /* 0x0000000000127805 */ /* 0x000fe4000001ff00 */
[----:B------:R-:W-:Y:S02]  /*0250*/  CS2R R6, SRZ ;  /* 0x0000000000067805 */ /* 0x000fe4000001ff00 */
[----:B------:R-:W-:Y:S01]  /*0260*/  MOV R20, RZ ;  /* 0x000000ff00147202 */ /* 0x000fe20000000f00 */
[----:B----4-:R-:W-:-:S04]  /*0270*/  IMAD.WIDE R10, R21, 0x4, R10 ;  /* 0x00000004150a7825 */ /* 0x010fc800078e020a */
[C---:B-----5:R-:W-:Y:S01]  /*0280*/  IMAD.WIDE R12, R21.reuse, 0x4, R12 ;  /* 0x00000004150c7825 */ /* 0x060fe200078e020c */
[----:B------:R-:W-:Y:S01]  /*0290*/  CS2R R22, SRZ ;  /* 0x0000000000167805 */ /* 0x000fe2000001ff00 */
[----:B------:R-:W4:Y:S04]  /*02a0*/  @!P0 LDG.E.64 R6, desc[UR6][R2.64] ;  /* 0x0000000602068981 */ /* 0x000f28000c1e1b00 */
[----:B------:R-:W4:Y:S04]  /*02b0*/  @!P0 LDG.E.EL R18, desc[UR6][R10.64] ;  /* 0x000000060a128981 */ /* 0x000f28000c2e1900 */
[----:B------:R-:W5:Y:S01]  /*02c0*/  @!P0 LDG.E.EL R19, desc[UR6][R10.64] ;  /* 0x000000060a138981 */ /* 0x000f62000c2e1900 */
[----:B0-----:R-:W-:Y:S01]  /*02d0*/  IMAD.WIDE R8, R21, 0x4, R8 ;  /* 0x0000000415087825 */ /* 0x001fe200078e0208 */
[----:B------:R-:W-:-:S02]  /*02e0*/  CS2R R24, SRZ ;  /* 0x0000000000187805 */ /* 0x000fc4000001ff00 */
[----:B------:R-:W5:Y:S01]  /*02f0*/  @!P0 LDG.E.EL R23, desc[UR6][R12.64] ;  /* 0x000000060c178981 */ /* 0x000f62000c2e1900 */
[----:B---3--:R-:W-:-:S03]  /*0300*/  IMAD.WIDE R4, R21, 0x4, R4 ;  /* 0x0000000415047825 */ /* 0x008fc600078e0204 */
[----:B------:R-:W3:Y:S01]  /*0310*/  @!P0 LDG.E.EL R20, desc[UR6][R12.64] ;  /* 0x000000060c148981 */ /* 0x000ee2000c2e1900 */
[----:B------:R-:W-:-:S03]  /*0320*/  IMAD.MOV.U32 R21, RZ, RZ, RZ ;  /* 0x000000ffff157224 */ /* 0x000fc600078e00ff */
[----:B------:R-:W3:Y:S04]  /*0330*/  @!P0 LDG.E.EL R25, desc[UR6][R8.64] ;  /* 0x0000000608198981 */ /* 0x000ee8000c2e1900 */
[----:B------:R-:W3:Y:S04]  /*0340*/  @!P0 LDG.E.EL R22, desc[UR6][R4.64] ;  /* 0x0000000604168981 */ /* 0x000ee8000c2e1900 */
[----:B------:R-:W3:Y:S04]  /*0350*/  @!P0 LDG.E.EL R24, desc[UR6][R8.64] ;  /* 0x0000000608188981 */ /* 0x000ee8000c2e1900 */
[----:B------:R0:W3:Y:S01]  /*0360*/  @!P0 LDG.E.EL R21, desc[UR6][R4.64] ;  /* 0x0000000604158981 */ /* 0x0000e2000c2e1900 */
[----:B------:R-:W1:Y:S01]  /*0370*/  S2UR UR5, SR_CgaCtaId ;  /* 0x00000000000579c3 */ /* 0x000e620000008800 */
[----:B------:R-:W-:Y:S01]  /*0380*/  UMOV UR4, 0x400 ;  /* 0x0000040000047882 */ /* 0x000fe20000000000 */
[----:B0-----:R-:W-:Y:S01]  /*0390*/  HFMA2.MMA R5, -RZ, RZ, 1.625, 0 ;  /* 0x3e800000ff057435 */ /* 0x001fe200000001ff */
[----:B-1----:R-:W-:-:S06]  /*03a0*/  UPRMT UR4, UR5, 0x654, UR4 ;  /* 0x0000065405047896 */ /* 0x002fcc0008000004 */
[----:B------:R-:W-:Y:S01]  /*03b0*/  LEA R14, R14, UR4, 0x2 ;  /* 0x000000040e0e7c11 */ /* 0x000fe2000f8e10ff */
[----:B--2---:R-:W-:Y:S01]  /*03c0*/  FADD R17, R17, 9.9999997473787516356e-06 ;  /* 0x3727c5ac11117421 */ /* 0x004fe20000000000 */
[----:B------:R-:W-:-:S03]  /*03d0*/  FADD R16, R16, 9.9999997473787516356e-06 ;  /* 0x3727c5ac10107421 */ /* 0x000fc60000000000 */
[----:B------:R-:W0:Y:S08]  /*03e0*/  MUFU.SQRT R11, R17 ;  /* 0x00000011000b7308 */ /* 0x000e300000002000 */
[----:B------:R-:W1:Y:S01]  /*03f0*/  MUFU.SQRT R10, R16 ;  /* 0x00000010000a7308 */ /* 0x000e620000002000 */
[----:B----4-:R-:W-:Y:S01]  /*0400*/  FADD R7, R18, R7 ;  /* 0x0000000712077221 */ /* 0x010fe20000000000 */
[----:B0-----:R-:W-:-:S02]  /*0410*/  FSETP.GT.AND P2, PT, R11, 8.50705917302346158658e+37, PT ;  /* 0x7e8000000b00780b */ /* 0x001fc40003f44000 */
[----:B------:R-:W-:Y:S01]  /*0420*/  FSETP.GEU.AND P4, PT, R11, 1.175494350822287508e-38, PT ;  /* 0x008000000b00780b */ /* 0x000fe20003f8e000 */
[----:B-----5:R-:W-:Y:S01]  /*0430*/  FADD R6, R19, R6 ;  /* 0x0000000613067221 */ /* 0x020fe20000000000 */
[----:B------:R-:W-:-:S03]  /*0440*/  FSEL R4, R5, 1, P2 ;  /* 0x3f80000005047808 */ /* 0x000fc60001000000 */
[----:B------:R-:W-:Y:S01]  /*0450*/  FADD R23, R6, -R23 ;  /* 0x8000001706177221 */ /* 0x000fe20000000000 */
[C---:B-1----:R-:W-:Y:S01]  /*0460*/  FSETP.GT.AND P1, PT, R10.reuse, 8.50705917302346158658e+37, PT ;  /* 0x7e8000000a00780b */ /* 0x042fe20003f24000 */
[----:B------:R0:W-:Y:S01]  /*0470*/  @!P0 STG.E.64 desc[UR6][R2.64], R6 ;  /* 0x0000000602008986 */ /* 0x0001e2000c101b06 */
[----:B------:R-:W-:Y:S01]  /*0480*/  FSETP.GEU.AND P3, PT, R10, 1.175494350822287508e-38, PT ;  /* 0x008000000a00780b */ /* 0x000fe20003f6e000 */
[----:B---3--:R-:W-:Y:S01]  /*0490*/  FADD R20, R7, -R20 ;  /* 0x8000001407147221 */ /* 0x008fe20000000000 */
[----:B------:R-:W-:Y:S01]  /*04a0*/  FSEL R5, R5, 1, P1 ;  /* 0x3f80000005057808 */ /* 0x000fe20000800000 */
[----:B------:R-:W-:Y:S02]  /*04b0*/  @P2 FMUL R11, R11, 0.25 ;  /* 0x3e8000000b0b2820 */ /* 0x000fe40000400000 */
[----:B------:R-:W-:Y:S02]  /*04c0*/  @!P4 FMUL R4, R4, 16777216 ;  /* 0x4b8000000404c820 */ /* 0x000fe40000400000 */
[----:B------:R-:W-:-:S04]  /*04d0*/  @!P4 FMUL R11, R11, 16777216 ;  /* 0x4b8000000b0bc820 */ /* 0x000fc80000400000 */
[----:B------:R-:W-:Y:S02]  /*04e0*/  @P1 FMUL R10, R10, 0.25 ;  /* 0x3e8000000a0a1820 */ /* 0x000fe40000400000 */
[----:B------:R-:W1:Y:S01]  /*04f0*/  MUFU.RCP R11, R11 ;  /* 0x0000000b000b7308 */ /* 0x000e620000001000 */
[----:B------:R-:W-:Y:S01]  /*0500*/  @!P3 FMUL R5, R5, 16777216 ;  /* 0x4b8000000505b820 */ /* 0x000fe20000400000 */
[----:B------:R-:W-:-:S06]  /*0510*/  @!P3 FMUL R10, R10, 16777216 ;  /* 0x4b8000000a0ab820 */ /* 0x000fcc0000400000 */
[----:B------:R-:W2:Y:S01]  /*0520*/  MUFU.RCP R10, R10 ;  /* 0x0000000a000a7308 */ /* 0x000ea20000001000 */
[----:B-1----:R-:W-:-:S04]  /*0530*/  FMUL R11, R11, R4 ;  /* 0x000000040b0b7220 */ /* 0x002fc80000400000 */
[----:B------:R-:W-:Y:S01]  /*0540*/  FMUL R11, R20, R11 ;  /* 0x0000000b140b7220 */ /* 0x000fe20000400000 */
[----:B--2---:R-:W-:-:S03]  /*0550*/  FMUL R4, R10, R5 ;  /* 0x000000050a047220 */ /* 0x004fc60000400000 */
[----:B------:R-:W-:Y:S01]  /*0560*/  FFMA R11, R11, R25, R22 ;  /* 0x000000190b0b7223 */ /* 0x000fe20000000016 */
[----:B------:R-:W-:-:S04]  /*0570*/  FMUL R4, R23, R4 ;  /* 0x0000000417047220 */ /* 0x000fc80000400000 */
[C---:B------:R-:W-:Y:S01]  /*0580*/  FSETP.GEU.AND P2, PT, R11.reuse, RZ, PT ;  /* 0x000000ff0b00720b */ /* 0x040fe20003f4e000 */
[----:B------:R-:W-:Y:S01]  /*0590*/  FFMA R21, R4, R24, R21 ;  /* 0x0000001804157223 */ /* 0x000fe20000000015 */
[----:B------:R-:W-:Y:S02]  /*05a0*/  LOP3.LUT R4, R0, 0xff, RZ, 0xc0, !PT ;  /* 0x000000ff00047812 */ /* 0x000fe400078ec0ff */
[----:B------:R-:W-:Y:S02]  /*05b0*/  FSEL R13, R11, RZ, P2 ;  /* 0x000000ff0b0d7208 */ /* 0x000fe40001000000 */
[C---:B------:R-:W-:Y:S02]  /*05c0*/  FSETP.GEU.AND P1, PT, R21.reuse, RZ, PT ;  /* 0x000000ff1500720b */ /* 0x040fe40003f2e000 */
[----:B------:R-:W-:Y:S02]  /*05d0*/  LEA R10, R4, UR4, 0x2 ;  /* 0x00000004040a7c11 */ /* 0x000fe4000f8e10ff */
[----:B------:R-:W-:Y:S01]  /*05e0*/  FSEL R12, R21, RZ, P1 ;  /* 0x000000ff150c7208 */ /* 0x000fe20000800000 */
[----:B------:R-:W1:Y:S01]  /*05f0*/  LDC.64 R4, c[0x0][0x240] ;  /* 0x00009000ff047b82 */ /* 0x000e620000000a00 */
[----:B------:R-:W-:-:S03]  /*0600*/  LOP3.LUT R0, R15, 0xff, R0, 0xf8, !PT ;  /* 0x000000ff0f007812 */ /* 0x000fc600078ef800 */
[----:B------:R-:W-:Y:S04]  /*0610*/  STS.64 [R14], R12 ;  /* 0x0000000c0e007388 */ /* 0x000fe80000000a00 */
[----:B------:R-:W-:Y:S01]  /*0620*/  BAR.SYNC.DEFER_BLOCKING 0x0 ;  /* 0x0000000000007b1d */ /* 0x000fe20000010000 */
[C---:B------:R-:W-:Y:S01]  /*0630*/  IMAD.HI R8, R0.reuse, 0x7c178275, RZ ;  /* 0x7c17827500087827 */ /* 0x040fe200078e02ff */
[----:B------:R-:W-:-:S04]  /*0640*/  ISETP.GE.AND P0, PT, R0, 0x6936600, PT ;  /* 0x069366000000780c */ /* 0x000fc80003f06270 */
[----:B------:R-:W-:-:S04]  /*0650*/  SHF.R.U32.HI R9, RZ, 0x1f, R8 ;  /* 0x0000001fff097819 */ /* 0x000fc80000011608 */
[----:B------:R-:W-:-:S05]  /*0660*/  LEA.HI.SX32 R9, R8, R9, 0x15 ;  /* 0x0000000908097211 */ /* 0x000fca00078faaff */
[----:B------:R-:W-:Y:S01]  /*0670*/  IMAD R8, R9, -0x1081, R0 ;  /* 0xffffef7f09087824 */ /* 0x000fe200078e0200 */
[----:B------:R-:W-:-:S03]  /*0680*/  LOP3.LUT R0, R0, 0x100, RZ, 0xfc, !PT ;  /* 0x0000010000007812 */ /* 0x000fc600078efcff */
[----:B0-----:R-:W-:Y:S01]  /*0690*/  IMAD R3, R9, 0x10a0, R8 ;  /* 0x000010a009037824 */ /* 0x001fe200078e0208 */
[----:B------:R-:W-:-:S03]  /*06a0*/  ISETP.GE.AND P1, PT, R0, 0x6936600, PT ;  /* 0x069366000000780c */ /* 0x000fc60003f26270 */
[----:B-1----:R-:W-:Y:S01]  /*06b0*/  IMAD.WIDE R2, R3, 0x4, R4 ;  /* 0x0000000403027825 */ /* 0x002fe200078e0204 */
[----:B------:R-:W0:Y:S04]  /*06c0*/  LDS R11, [R10] ;  /* 0x000000000a0b7984 */ /* 0x000e280000000800 */
[----:B0-----:R0:W-:Y:S05]  /*06d0*/  @!P0 STG.E desc[UR6][R2.64], R11 ;  /* 0x0000000b02008986 */ /* 0x0011ea000c101906 */
[----:B0-----:R-:W-:Y:S05]  /*06e0*/  @P1 EXIT ;  /* 0x000000000000194d */ /* 0x001fea0003800000 */
[----:B------:R-:W1:Y:S01]  /*06f0*/  LDS R7, [R10+0x400] ;  /* 0x000400000a077984 */ /* 0x000e620000000800 */
[----:B0-----:R-:W-:-:S05]  /*0700*/  IMAD.HI R2, R0, 0x7c178275, RZ ;  /* 0x7c17827500027827 */ /* 0x001fca00078e02ff */
[----:B------:R-:W-:-:S04]  /*0710*/  SHF.R.U32.HI R3, RZ, 0x1f, R2 ;  /* 0x0000001fff037819 */ /* 0x000fc80000011602 */
[----:B------:R-:W-:-:S05]  /*0720*/  LEA.HI.SX32 R3, R2, R3, 0x15 ;  /* 0x0000000302037211 */ /* 0x000fca00078faaff */
[----:B------:R-:W-:-:S04]  /*0730*/  IMAD R0, R3, -0x1081, R0 ;  /* 0xffffef7f03007824 */ /* 0x000fc800078e0200 */
[----:B------:R-:W-:-:S04]  /*0740*/  IMAD R3, R3, 0x10a0, R0 ;  /* 0x000010a003037824 */ /* 0x000fc800078e0200 */
[----:B------:R-:W-:-:S05]  /*0750*/  IMAD.WIDE R4, R3, 0x4, R4 ;  /* 0x0000000403047825 */ /* 0x000fca00078e0204 */
[----:B-1----:R-:W-:Y:S01]  /*0760*/  STG.E desc[UR6][R4.64], R7 ;  /* 0x0000000704007986 */ /* 0x002fe2000c101906 */
[----:B------:R-:W-:Y:S05]  /*0770*/  EXIT ;  /* 0x000000000000794d */ /* 0x000fea0003800000 */
.L_x_0:
[----:B------:R-:W-:-:S00]  /*0780*/  BRA `(.L_x_0) ;  /* 0xfffffffc00fc7947 */ /* 0x000fc0000383ffff */
[----:B------:R-:W-:-:S00]  /*0790*/  NOP ;  /* 0x0000000000007918 */ /* 0x000fc00000000000 */
        /* <DEDUP_REMOVED lines=14> */
.L_x_1:


//--------------------- .nv.global.init           --------------------------
	.section	.nv.global.init,"aw",@progbits
.nv.global.init:
	.type		_$_str,@object
	.size		_$_str,(_$_str_$_2 - _$_str)
_$_str:
        /*0000*/ 	.byte	0x5f, 0x5f, 0x43, 0x55, 0x44, 0x41, 0x5f, 0x46, 0x54, 0x5a, 0x00
	.type		_$_str_$_2,@object
	.size		_$_str_$_2,(.L_1 - _$_str_$_2)
_$_str_$_2:
        /*000b*/ 	.byte	0x5f, 0x5f, 0x43, 0x55, 0x44, 0x41, 0x5f, 0x50, 0x52, 0x45, 0x43, 0x5f, 0x53, 0x51, 0x52, 0x54
        /*001b*/ 	.byte	0x00
.L_1:


//--------------------- .nv.shared.triton_poi_fused__native_batch_norm_legit_no_training_convolution_relu_2 --------------------------
	.section	.nv.shared.triton_poi_fused__native_batch_norm_legit_no_training_convolution_relu_2,"aw",@nobits
	.sectionflags	@""
	.align	16
	.zero		1024


//--------------------- .nv.constant0.triton_poi_fused__native_batch_norm_legit_no_training_convolution_relu_2 --------------------------
	.section	.nv.constant0.triton_poi_fused__native_batch_norm_legit_no_training_convolution_relu_2,"a",@progbits
	.sectionflags	@""
	.align	4
.nv.constant0.triton_poi_fused__native_batch_norm_legit_no_training_convolution_relu_2:
	.zero		588
